//
// Generated by NVIDIA NVVM Compiler
//
// Compiler Build ID: CL-36424714
// Cuda compilation tools, release 13.0, V13.0.88
// Based on NVVM 20.0.0
//

.version 9.0
.target sm_100
.address_size 64

	// .globl	invert

.visible .entry invert(
	.param .u64 .ptr .align 1 invert_param_0,
	.param .u64 .ptr .align 1 invert_param_1,
	.param .u32 invert_param_2,
	.param .u32 invert_param_3
)
{
	.reg .pred 	%p<4>;
	.reg .b16 	%rs<8>;
	.reg .b32 	%r<15>;
	.reg .b64 	%rd<8>;

	ld.param.u64 	%rd1, [invert_param_0];
	ld.param.u64 	%rd2, [invert_param_1];
	ld.param.u32 	%r3, [invert_param_2];
	ld.param.u32 	%r4, [invert_param_3];
	mov.u32 	%r6, %ctaid.x;
	mov.u32 	%r7, %ntid.x;
	mov.u32 	%r8, %tid.x;
	mad.lo.s32 	%r1, %r6, %r7, %r8;
	mov.u32 	%r9, %ctaid.y;
	mov.u32 	%r10, %ntid.y;
	mov.u32 	%r11, %tid.y;
	mad.lo.s32 	%r12, %r9, %r10, %r11;
	setp.ge.s32 	%p1, %r1, %r3;
	setp.ge.s32 	%p2, %r12, %r4;
	or.pred  	%p3, %p1, %p2;
	@%p3 bra 	$L__BB0_2;
	cvta.to.global.u64 	%rd3, %rd1;
	cvta.to.global.u64 	%rd4, %rd2;
	mad.lo.s32 	%r13, %r3, %r12, %r1;
	shl.b32 	%r14, %r13, 2;
	cvt.s64.s32 	%rd5, %r14;
	add.s64 	%rd6, %rd3, %rd5;
	ld.global.u8 	%rs1, [%rd6];
	not.b16 	%rs2, %rs1;
	add.s64 	%rd7, %rd4, %rd5;
	st.global.u8 	[%rd7], %rs2;
	ld.global.u8 	%rs3, [%rd6+1];
	not.b16 	%rs4, %rs3;
	st.global.u8 	[%rd7+1], %rs4;
	ld.global.u8 	%rs5, [%rd6+2];
	not.b16 	%rs6, %rs5;
	st.global.u8 	[%rd7+2], %rs6;
	ld.global.u8 	%rs7, [%rd6+3];
	st.global.u8 	[%rd7+3], %rs7;
$L__BB0_2:
	ret;

}


// ===== COMPILED SASS (sm_100) =====

	.target	sm_100

	.elftype	@"ET_EXEC"


//--------------------- .note.nv.tkinfo           --------------------------
	.section	.note.nv.tkinfo,"",@"SHT_NOTE"
	.sectionflags	@"SHF_NOTE_NV_TKINFO"
	.tkinfo
        /*0018*/ 	.word	0x00000002
        /*0030*/ 	.string	""
        /*0030*/ 	.string	"ptxas"
        /*0030*/ 	.string	"Cuda compilation tools, release 13.0, V13.0.88"
        /*0030*/ 	.string	"Build cuda_13.0.r13.0/compiler.36424714_0"
        /*0030*/ 	.string	"-arch sm_100 -m 64 "



//--------------------- .note.nv.cuinfo           --------------------------
	.section	.note.nv.cuinfo,"",@"SHT_NOTE"
	.sectionflags	@"SHF_NOTE_NV_CUINFO"
        /*0018*/ 	.short	0x0002
        /*001a*/ 	.short	0x0064
        /*001c*/ 	.short	0x0082
	.zero		2


//--------------------- .nv.info                  --------------------------
	.section	.nv.info,"",@"SHT_CUDA_INFO"
	.align	4


	//----- nvinfo : EIATTR_REGCOUNT
	.align		4
        /*0000*/ 	.byte	0x04, 0x2f
        /*0002*/ 	.short	(.L_1 - .L_0)
	.align		4
.L_0:
        /*0004*/ 	.word	index@(invert)
        /*0008*/ 	.word	0x00000010


	//----- nvinfo : EIATTR_FRAME_SIZE
	.align		4
.L_1:
        /*000c*/ 	.byte	0x04, 0x11
        /*000e*/ 	.short	(.L_3 - .L_2)
	.align		4
.L_2:
        /*0010*/ 	.word	index@(invert)
        /*0014*/ 	.word	0x00000000


	//----- nvinfo : EIATTR_MIN_STACK_SIZE
	.align		4
.L_3:
        /*0018*/ 	.byte	0x04, 0x12
        /*001a*/ 	.short	(.L_5 - .L_4)
	.align		4
.L_4:
        /*001c*/ 	.word	index@(invert)
        /*0020*/ 	.word	0x00000000
.L_5:


//--------------------- .nv.compat                --------------------------
	.section	.nv.compat,"",@"SHT_CUDA_COMPAT_INFO"
	.align	4
        /*0000*/ 	.byte	0x02, 0x09, 0x00, 0x00, 0x02, 0x02, 0x01, 0x00, 0x02, 0x05, 0x05, 0x00, 0x03, 0x07, 0x01, 0x01
        /*0010*/ 	.byte	0x02, 0x03, 0x00, 0x00, 0x02, 0x06, 0x01, 0x00, 0x04, 0x0b, 0x08, 0x00, 0x09, 0x00, 0x00, 0x00
        /*0020*/ 	.byte	0x00, 0x00, 0x00, 0x00


//--------------------- .nv.info.invert           --------------------------
	.section	.nv.info.invert,"",@"SHT_CUDA_INFO"
	.sectionflags	@""
	.align	4


	//----- nvinfo : EIATTR_CUDA_API_VERSION
	.align		4
        /*0000*/ 	.byte	0x04, 0x37
        /*0002*/ 	.short	(.L_7 - .L_6)
.L_6:
        /*0004*/ 	.word	0x00000082


	//----- nvinfo : EIATTR_KPARAM_INFO
	.align		4
.L_7:
        /*0008*/ 	.byte	0x04, 0x17
        /*000a*/ 	.short	(.L_9 - .L_8)
.L_8:
        /*000c*/ 	.word	0x00000000
        /*0010*/ 	.short	0x0003
        /*0012*/ 	.short	0x0014
        /*0014*/ 	.byte	0x00, 0xf0, 0x11, 0x00


	//----- nvinfo : EIATTR_KPARAM_INFO
	.align		4
.L_9:
        /*0018*/ 	.byte	0x04, 0x17
        /*001a*/ 	.short	(.L_11 - .L_10)
.L_10:
        /*001c*/ 	.word	0x00000000
        /*0020*/ 	.short	0x0002
        /*0022*/ 	.short	0x0010
        /*0024*/ 	.byte	0x00, 0xf0, 0x11, 0x00


	//----- nvinfo : EIATTR_KPARAM_INFO
	.align		4
.L_11:
        /*0028*/ 	.byte	0x04, 0x17
        /*002a*/ 	.short	(.L_13 - .L_12)
.L_12:
        /*002c*/ 	.word	0x00000000
        /*0030*/ 	.short	0x0001
        /*0032*/ 	.short	0x0008
        /*0034*/ 	.byte	0x00, 0xf5, 0x21, 0x00


	//----- nvinfo : EIATTR_KPARAM_INFO
	.align		4
.L_13:
        /*0038*/ 	.byte	0x04, 0x17
        /*003a*/ 	.short	(.L_15 - .L_14)
.L_14:
        /*003c*/ 	.word	0x00000000
        /*0040*/ 	.short	0x0000
        /*0042*/ 	.short	0x0000
        /*0044*/ 	.byte	0x00, 0xf5, 0x21, 0x00


	//----- nvinfo : EIATTR_SPARSE_MMA_MASK
	.align		4
.L_15:
        /*0048*/ 	.byte	0x03, 0x50
        /*004a*/ 	.short	0x0000


	//----- nvinfo : EIATTR_MAXREG_COUNT
	.align		4
        /*004c*/ 	.byte	0x03, 0x1b
        /*004e*/ 	.short	0x00ff


	//----- nvinfo : EIATTR_MERCURY_ISA_VERSION
	.align		4
        /*0050*/ 	.byte	0x03, 0x5f
        /*0052*/ 	.short	0x0101


	//----- nvinfo : EIATTR_VRC_CTA_INIT_COUNT
	.align		4
        /*0054*/ 	.byte	0x02, 0x4a
	.zero		1
	.zero		1


	//----- nvinfo : EIATTR_EXIT_INSTR_OFFSETS
	.align		4
        /*0058*/ 	.byte	0x04, 0x1c
        /*005a*/ 	.short	(.L_17 - .L_16)


	//   ....[0]....
.L_16:
        /*005c*/ 	.word	0x000000c0


	//   ....[1]....
        /*0060*/ 	.word	0x00000210


	//----- nvinfo : EIATTR_CBANK_PARAM_SIZE
	.align		4
.L_17:
        /*0064*/ 	.byte	0x03, 0x19
        /*0066*/ 	.short	0x0018


	//----- nvinfo : EIATTR_PARAM_CBANK
	.align		4
        /*0068*/ 	.byte	0x04, 0x0a
        /*006a*/ 	.short	(.L_19 - .L_18)
	.align		4
.L_18:
        /*006c*/ 	.word	index@(.nv.constant0.invert)
        /*0070*/ 	.short	0x0380
        /*0072*/ 	.short	0x0018


	//----- nvinfo : EIATTR_SW_WAR
	.align		4
.L_19:
        /*0074*/ 	.byte	0x04, 0x36
        /*0076*/ 	.short	(.L_21 - .L_20)
.L_20:
        /*0078*/ 	.word	0x00000008
.L_21:


//--------------------- .nv.callgraph             --------------------------
	.section	.nv.callgraph,"",@"SHT_CUDA_CALLGRAPH"
	.align	4
	.sectionentsize	8
	.align		4
        /*0000*/ 	.word	0x00000000
	.align		4
        /*0004*/ 	.word	0xffffffff
	.align		4
        /*0008*/ 	.word	0x00000000
	.align		4
        /*000c*/ 	.word	0xfffffffe
	.align		4
        /*0010*/ 	.word	0x00000000
	.align		4
        /*0014*/ 	.word	0xfffffffd
	.align		4
        /*0018*/ 	.word	0x00000000
	.align		4
        /*001c*/ 	.word	0xfffffffc


//--------------------- .text.invert              --------------------------
	.section	.text.invert,"ax",@progbits
	.align	128
        .global         invert
        .type           invert,@function
        .size           invert,(.L_x_1 - invert)
        .other          invert,@"STO_CUDA_ENTRY STV_DEFAULT"
invert:
.text.invert:
[----:B------:R-:W-:Y:S01]  /*0000*/  LDC R1, c[0x0][0x37c] ;  /* 0x0000df00ff017b82 */ /* 0x000fe20000000800 */
[----:B------:R-:W0:Y:S07]  /*0010*/  S2R R2, SR_TID.Y ;  /* 0x0000000000027919 */ /* 0x000e2e0000002200 */
[----:B------:R-:W1:Y:S01]  /*0020*/  LDC R0, c[0x0][0x360] ;  /* 0x0000d800ff007b82 */ /* 0x000e620000000800 */
[----:B------:R-:W2:Y:S01]  /*0030*/  LDCU.64 UR6, c[0x0][0x390] ;  /* 0x00007200ff0677ac */ /* 0x000ea20008000a00 */
[----:B------:R-:W1:Y:S06]  /*0040*/  S2R R5, SR_TID.X ;  /* 0x0000000000057919 */ /* 0x000e6c0000002100 */
[----:B------:R-:W0:Y:S08]  /*0050*/  S2UR UR5, SR_CTAID.Y ;  /* 0x00000000000579c3 */ /* 0x000e300000002600 */
[----:B------:R-:W0:Y:S08]  /*0060*/  LDC R3, c[0x0][0x364] ;  /* 0x0000d900ff037b82 */ /* 0x000e300000000800 */
[----:B------:R-:W1:Y:S01]  /*0070*/  S2UR UR4, SR_CTAID.X ;  /* 0x00000000000479c3 */ /* 0x000e620000002500 */
[----:B0-----:R-:W-:-:S05]  /*0080*/  IMAD R3, R3, UR5, R2 ;  /* 0x0000000503037c24 */ /* 0x001fca000f8e0202 */
[----:B--2---:R-:W-:Y:S01]  /*0090*/  ISETP.GE.AND P0, PT, R3, UR7, PT ;  /* 0x0000000703007c0c */ /* 0x004fe2000bf06270 */
[----:B-1----:R-:W-:-:S05]  /*00a0*/  IMAD R0, R0, UR4, R5 ;  /* 0x0000000400007c24 */ /* 0x002fca000f8e0205 */
[----:B------:R-:W-:-:S13]  /*00b0*/  ISETP.GE.OR P0, PT, R0, UR6, P0 ;  /* 0x0000000600007c0c */ /* 0x000fda0008706670 */
[----:B------:R-:W-:Y:S05]  /*00c0*/  @P0 EXIT ;  /* 0x000000000000094d */ /* 0x000fea0003800000 */
[----:B------:R-:W0:Y:S01]  /*00d0*/  LDCU.128 UR8, c[0x0][0x380] ;  /* 0x00007000ff0877ac */ /* 0x000e220008000c00 */
[----:B------:R-:W-:Y:S01]  /*00e0*/  IMAD R0, R3, UR6, R0 ;  /* 0x0000000603007c24 */ /* 0x000fe2000f8e0200 */
[----:B------:R-:W1:Y:S03]  /*00f0*/  LDCU.64 UR4, c[0x0][0x358] ;  /* 0x00006b00ff0477ac */ /* 0x000e660008000a00 */
[----:B------:R-:W-:-:S05]  /*0100*/  IMAD.SHL.U32 R0, R0, 0x4, RZ ;  /* 0x0000000400007824 */ /* 0x000fca00078e00ff */
[----:B------:R-:W-:Y:S02]  /*0110*/  SHF.R.S32.HI R5, RZ, 0x1f, R0 ;  /* 0x0000001fff057819 */ /* 0x000fe40000011400 */
[----:B0-----:R-:W-:-:S04]  /*0120*/  IADD3 R2, P0, PT, R0, UR8, RZ ;  /* 0x0000000800027c10 */ /* 0x001fc8000ff1e0ff */
[----:B------:R-:W-:-:S05]  /*0130*/  IADD3.X R3, PT, PT, R5, UR9, RZ, P0, !PT ;  /* 0x0000000905037c10 */ /* 0x000fca00087fe4ff */
[----:B-1----:R-:W2:Y:S01]  /*0140*/  LDG.E.U8 R6, desc[UR4][R2.64] ;  /* 0x0000000402067981 */ /* 0x002ea2000c1e1100 */
[----:B------:R-:W-:-:S04]  /*0150*/  IADD3 R4, P0, PT, R0, UR10, RZ ;  /* 0x0000000a00047c10 */ /* 0x000fc8000ff1e0ff */
[----:B------:R-:W-:Y:S02]  /*0160*/  IADD3.X R5, PT, PT, R5, UR11, RZ, P0, !PT ;  /* 0x0000000b05057c10 */ /* 0x000fe400087fe4ff */
[----:B--2---:R-:W-:-:S05]  /*0170*/  LOP3.LUT R7, RZ, R6, RZ, 0x33, !PT ;  /* 0x00000006ff077212 */ /* 0x004fca00078e33ff */
[----:B------:R-:W-:Y:S04]  /*0180*/  STG.E.U8 desc[UR4][R4.64], R7 ;  /* 0x0000000704007986 */ /* 0x000fe8000c101104 */
[----:B------:R-:W2:Y:S02]  /*0190*/  LDG.E.U8 R0, desc[UR4][R2.64+0x1] ;  /* 0x0000010402007981 */ /* 0x000ea4000c1e1100 */
[----:B--2---:R-:W-:-:S05]  /*01a0*/  LOP3.LUT R9, RZ, R0, RZ, 0x33, !PT ;  /* 0x00000000ff097212 */ /* 0x004fca00078e33ff */
[----:B------:R-:W-:Y:S04]  /*01b0*/  STG.E.U8 desc[UR4][R4.64+0x1], R9 ;  /* 0x0000010904007986 */ /* 0x000fe8000c101104 */
[----:B------:R-:W2:Y:S02]  /*01c0*/  LDG.E.U8 R0, desc[UR4][R2.64+0x2] ;  /* 0x0000020402007981 */ /* 0x000ea4000c1e1100 */
[----:B--2---:R-:W-:-:S05]  /*01d0*/  LOP3.LUT R11, RZ, R0, RZ, 0x33, !PT ;  /* 0x00000000ff0b7212 */ /* 0x004fca00078e33ff */
[----:B------:R-:W-:Y:S04]  /*01e0*/  STG.E.U8 desc[UR4][R4.64+0x2], R11 ;  /* 0x0000020b04007986 */ /* 0x000fe8000c101104 */
[----:B------:R-:W2:Y:S04]  /*01f0*/  LDG.E.U8 R13, desc[UR4][R2.64+0x3] ;  /* 0x00000304020d7981 */ /* 0x000ea8000c1e1100 */
[----:B--2---:R-:W-:Y:S01]  /*0200*/  STG.E.U8 desc[UR4][R4.64+0x3], R13 ;  /* 0x0000030d04007986 */ /* 0x004fe2000c101104 */
[----:B------:R-:W-:Y:S05]  /*0210*/  EXIT ;  /* 0x000000000000794d */ /* 0x000fea0003800000 */
.L_x_0:
[----:B------:R-:W-:-:S00]  /*0220*/  BRA `(.L_x_0) ;  /* 0xfffffffc00fc7947 */ /* 0x000fc0000383ffff */
[----:B------:R-:W-:-:S00]  /*0230*/  NOP ;  /* 0x0000000000007918 */ /* 0x000fc00000000000 */
        /* <DEDUP_REMOVED lines=12> */
.L_x_1:


//--------------------- .nv.shared.reserved.0     --------------------------
	.section	.nv.shared.reserved.0,"aw",@nobits
	.weak		__nv_reservedSMEM_offset_0_alias
	.size		__nv_reservedSMEM_offset_0_alias, 0, 64
	.other		__nv_reservedSMEM_offset_0_alias,@"STO_CUDA_RESERVED_SHARED STV_DEFAULT"
__nv_reservedSMEM_offset_0_alias:
	.zero		0
	.zero		64


//--------------------- .nv.constant0.invert      --------------------------
	.section	.nv.constant0.invert,"a",@progbits
	.sectionflags	@""
	.align	4
.nv.constant0.invert:
	.zero		920


//--------------------- SYMBOLS --------------------------

	.type		.nv.reservedSmem.offset0,@object
	.size		.nv.reservedSmem.offset0,0x4
